//
// Generated by NVIDIA NVVM Compiler
//
// Compiler Build ID: CL-36424714
// Cuda compilation tools, release 13.0, V13.0.88
// Based on NVVM 20.0.0
//

.version 9.0
.target sm_100
.address_size 64

	// .globl	_Z10conv_naivePfS_S_iii

.visible .entry _Z10conv_naivePfS_S_iii(
	.param .u64 .ptr .align 1 _Z10conv_naivePfS_S_iii_param_0,
	.param .u64 .ptr .align 1 _Z10conv_naivePfS_S_iii_param_1,
	.param .u64 .ptr .align 1 _Z10conv_naivePfS_S_iii_param_2,
	.param .u32 _Z10conv_naivePfS_S_iii_param_3,
	.param .u32 _Z10conv_naivePfS_S_iii_param_4,
	.param .u32 _Z10conv_naivePfS_S_iii_param_5
)
{
	.reg .pred 	%p<15>;
	.reg .b32 	%r<52>;
	.reg .b32 	%f<119>;
	.reg .b64 	%rd<44>;

	ld.param.u64 	%rd8, [_Z10conv_naivePfS_S_iii_param_0];
	ld.param.u64 	%rd9, [_Z10conv_naivePfS_S_iii_param_1];
	ld.param.u64 	%rd10, [_Z10conv_naivePfS_S_iii_param_2];
	ld.param.u32 	%r22, [_Z10conv_naivePfS_S_iii_param_3];
	ld.param.u32 	%r23, [_Z10conv_naivePfS_S_iii_param_4];
	ld.param.u32 	%r24, [_Z10conv_naivePfS_S_iii_param_5];
	cvta.to.global.u64 	%rd1, %rd10;
	cvta.to.global.u64 	%rd2, %rd9;
	mov.u32 	%r25, %ctaid.y;
	mov.u32 	%r26, %ntid.y;
	mov.u32 	%r27, %tid.y;
	mad.lo.s32 	%r1, %r25, %r26, %r27;
	mov.u32 	%r28, %ctaid.x;
	mov.u32 	%r29, %ntid.x;
	mov.u32 	%r30, %tid.x;
	mad.lo.s32 	%r2, %r28, %r29, %r30;
	setp.lt.s32 	%p1, %r22, 1;
	mov.f32 	%f117, 0f00000000;
	@%p1 bra 	$L__BB0_16;
	and.b32  	%r3, %r22, 15;
	and.b32  	%r4, %r22, 7;
	and.b32  	%r5, %r22, 2147483632;
	and.b32  	%r6, %r22, 3;
	neg.s32 	%r7, %r5;
	shr.u32 	%r32, %r22, 31;
	add.s32 	%r33, %r22, %r32;
	and.b32  	%r34, %r33, -2;
	add.s32 	%r8, %r34, %r23;
	mov.f32 	%f117, 0f00000000;
	mov.b32 	%r46, 0;
$L__BB0_2:
	setp.lt.u32 	%p2, %r22, 16;
	add.s32 	%r36, %r46, %r1;
	mad.lo.s32 	%r10, %r36, %r8, %r2;
	mul.lo.s32 	%r11, %r46, %r22;
	mov.b32 	%r50, 0;
	@%p2 bra 	$L__BB0_5;
	mul.wide.u32 	%rd11, %r11, 4;
	add.s64 	%rd12, %rd1, %rd11;
	add.s64 	%rd43, %rd12, 32;
	mov.u32 	%r47, %r10;
	mov.u32 	%r48, %r7;
$L__BB0_4:
	.pragma "nounroll";
	mul.wide.s32 	%rd13, %r47, 4;
	add.s64 	%rd14, %rd2, %rd13;
	ld.global.f32 	%f20, [%rd14];
	ld.global.f32 	%f21, [%rd43+-32];
	fma.rn.f32 	%f22, %f20, %f21, %f117;
	ld.global.f32 	%f23, [%rd14+4];
	ld.global.f32 	%f24, [%rd43+-28];
	fma.rn.f32 	%f25, %f23, %f24, %f22;
	ld.global.f32 	%f26, [%rd14+8];
	ld.global.f32 	%f27, [%rd43+-24];
	fma.rn.f32 	%f28, %f26, %f27, %f25;
	ld.global.f32 	%f29, [%rd14+12];
	ld.global.f32 	%f30, [%rd43+-20];
	fma.rn.f32 	%f31, %f29, %f30, %f28;
	ld.global.f32 	%f32, [%rd14+16];
	ld.global.f32 	%f33, [%rd43+-16];
	fma.rn.f32 	%f34, %f32, %f33, %f31;
	ld.global.f32 	%f35, [%rd14+20];
	ld.global.f32 	%f36, [%rd43+-12];
	fma.rn.f32 	%f37, %f35, %f36, %f34;
	ld.global.f32 	%f38, [%rd14+24];
	ld.global.f32 	%f39, [%rd43+-8];
	fma.rn.f32 	%f40, %f38, %f39, %f37;
	ld.global.f32 	%f41, [%rd14+28];
	ld.global.f32 	%f42, [%rd43+-4];
	fma.rn.f32 	%f43, %f41, %f42, %f40;
	ld.global.f32 	%f44, [%rd14+32];
	ld.global.f32 	%f45, [%rd43];
	fma.rn.f32 	%f46, %f44, %f45, %f43;
	ld.global.f32 	%f47, [%rd14+36];
	ld.global.f32 	%f48, [%rd43+4];
	fma.rn.f32 	%f49, %f47, %f48, %f46;
	ld.global.f32 	%f50, [%rd14+40];
	ld.global.f32 	%f51, [%rd43+8];
	fma.rn.f32 	%f52, %f50, %f51, %f49;
	ld.global.f32 	%f53, [%rd14+44];
	ld.global.f32 	%f54, [%rd43+12];
	fma.rn.f32 	%f55, %f53, %f54, %f52;
	ld.global.f32 	%f56, [%rd14+48];
	ld.global.f32 	%f57, [%rd43+16];
	fma.rn.f32 	%f58, %f56, %f57, %f55;
	ld.global.f32 	%f59, [%rd14+52];
	ld.global.f32 	%f60, [%rd43+20];
	fma.rn.f32 	%f61, %f59, %f60, %f58;
	ld.global.f32 	%f62, [%rd14+56];
	ld.global.f32 	%f63, [%rd43+24];
	fma.rn.f32 	%f64, %f62, %f63, %f61;
	ld.global.f32 	%f65, [%rd14+60];
	ld.global.f32 	%f66, [%rd43+28];
	fma.rn.f32 	%f117, %f65, %f66, %f64;
	add.s32 	%r48, %r48, 16;
	add.s32 	%r47, %r47, 16;
	add.s64 	%rd43, %rd43, 64;
	setp.ne.s32 	%p3, %r48, 0;
	mov.u32 	%r50, %r5;
	@%p3 bra 	$L__BB0_4;
$L__BB0_5:
	setp.eq.s32 	%p4, %r3, 0;
	@%p4 bra 	$L__BB0_15;
	add.s32 	%r37, %r3, -1;
	setp.lt.u32 	%p5, %r37, 7;
	@%p5 bra 	$L__BB0_8;
	add.s32 	%r38, %r10, %r50;
	mul.wide.s32 	%rd15, %r38, 4;
	add.s64 	%rd16, %rd2, %rd15;
	ld.global.f32 	%f68, [%rd16];
	add.s32 	%r39, %r50, %r11;
	mul.wide.u32 	%rd17, %r39, 4;
	add.s64 	%rd18, %rd1, %rd17;
	ld.global.f32 	%f69, [%rd18];
	fma.rn.f32 	%f70, %f68, %f69, %f117;
	ld.global.f32 	%f71, [%rd16+4];
	cvt.u64.u32 	%rd19, %r11;
	cvt.u64.u32 	%rd20, %r50;
	add.s64 	%rd21, %rd20, %rd19;
	shl.b64 	%rd22, %rd21, 2;
	add.s64 	%rd23, %rd1, %rd22;
	ld.global.f32 	%f72, [%rd23+4];
	fma.rn.f32 	%f73, %f71, %f72, %f70;
	ld.global.f32 	%f74, [%rd16+8];
	ld.global.f32 	%f75, [%rd23+8];
	fma.rn.f32 	%f76, %f74, %f75, %f73;
	ld.global.f32 	%f77, [%rd16+12];
	ld.global.f32 	%f78, [%rd23+12];
	fma.rn.f32 	%f79, %f77, %f78, %f76;
	ld.global.f32 	%f80, [%rd16+16];
	ld.global.f32 	%f81, [%rd23+16];
	fma.rn.f32 	%f82, %f80, %f81, %f79;
	ld.global.f32 	%f83, [%rd16+20];
	ld.global.f32 	%f84, [%rd23+20];
	fma.rn.f32 	%f85, %f83, %f84, %f82;
	ld.global.f32 	%f86, [%rd16+24];
	ld.global.f32 	%f87, [%rd23+24];
	fma.rn.f32 	%f88, %f86, %f87, %f85;
	ld.global.f32 	%f89, [%rd16+28];
	ld.global.f32 	%f90, [%rd23+28];
	fma.rn.f32 	%f117, %f89, %f90, %f88;
	add.s32 	%r50, %r50, 8;
$L__BB0_8:
	setp.eq.s32 	%p6, %r4, 0;
	@%p6 bra 	$L__BB0_15;
	add.s32 	%r40, %r4, -1;
	setp.lt.u32 	%p7, %r40, 3;
	@%p7 bra 	$L__BB0_11;
	add.s32 	%r41, %r10, %r50;
	mul.wide.s32 	%rd24, %r41, 4;
	add.s64 	%rd25, %rd2, %rd24;
	ld.global.f32 	%f92, [%rd25];
	add.s32 	%r42, %r50, %r11;
	mul.wide.u32 	%rd26, %r42, 4;
	add.s64 	%rd27, %rd1, %rd26;
	ld.global.f32 	%f93, [%rd27];
	fma.rn.f32 	%f94, %f92, %f93, %f117;
	ld.global.f32 	%f95, [%rd25+4];
	cvt.u64.u32 	%rd28, %r11;
	cvt.u64.u32 	%rd29, %r50;
	add.s64 	%rd30, %rd29, %rd28;
	shl.b64 	%rd31, %rd30, 2;
	add.s64 	%rd32, %rd1, %rd31;
	ld.global.f32 	%f96, [%rd32+4];
	fma.rn.f32 	%f97, %f95, %f96, %f94;
	ld.global.f32 	%f98, [%rd25+8];
	ld.global.f32 	%f99, [%rd32+8];
	fma.rn.f32 	%f100, %f98, %f99, %f97;
	ld.global.f32 	%f101, [%rd25+12];
	ld.global.f32 	%f102, [%rd32+12];
	fma.rn.f32 	%f117, %f101, %f102, %f100;
	add.s32 	%r50, %r50, 4;
$L__BB0_11:
	setp.eq.s32 	%p8, %r6, 0;
	@%p8 bra 	$L__BB0_15;
	setp.eq.s32 	%p9, %r6, 1;
	add.s32 	%r43, %r10, %r50;
	mul.wide.s32 	%rd33, %r43, 4;
	add.s64 	%rd6, %rd2, %rd33;
	ld.global.f32 	%f103, [%rd6];
	add.s32 	%r44, %r50, %r11;
	mul.wide.u32 	%rd34, %r44, 4;
	add.s64 	%rd35, %rd1, %rd34;
	ld.global.f32 	%f104, [%rd35];
	fma.rn.f32 	%f117, %f103, %f104, %f117;
	@%p9 bra 	$L__BB0_15;
	setp.eq.s32 	%p10, %r6, 2;
	ld.global.f32 	%f105, [%rd6+4];
	cvt.u64.u32 	%rd36, %r11;
	cvt.u64.u32 	%rd37, %r50;
	add.s64 	%rd38, %rd37, %rd36;
	shl.b64 	%rd39, %rd38, 2;
	add.s64 	%rd7, %rd1, %rd39;
	ld.global.f32 	%f106, [%rd7+4];
	fma.rn.f32 	%f117, %f105, %f106, %f117;
	@%p10 bra 	$L__BB0_15;
	ld.global.f32 	%f107, [%rd6+8];
	ld.global.f32 	%f108, [%rd7+8];
	fma.rn.f32 	%f117, %f107, %f108, %f117;
$L__BB0_15:
	add.s32 	%r46, %r46, 1;
	setp.ne.s32 	%p11, %r46, %r22;
	@%p11 bra 	$L__BB0_2;
$L__BB0_16:
	setp.ge.s32 	%p12, %r1, %r24;
	setp.ge.s32 	%p13, %r2, %r23;
	or.pred  	%p14, %p13, %p12;
	@%p14 bra 	$L__BB0_18;
	mad.lo.s32 	%r45, %r23, %r1, %r2;
	cvta.to.global.u64 	%rd40, %rd8;
	mul.wide.s32 	%rd41, %r45, 4;
	add.s64 	%rd42, %rd40, %rd41;
	st.global.f32 	[%rd42], %f117;
$L__BB0_18:
	ret;

}


// ===== COMPILED SASS (sm_100) =====

	.target	sm_100

	.elftype	@"ET_EXEC"


//--------------------- .note.nv.tkinfo           --------------------------
	.section	.note.nv.tkinfo,"",@"SHT_NOTE"
	.sectionflags	@"SHF_NOTE_NV_TKINFO"
	.tkinfo
        /*0018*/ 	.word	0x00000002
        /*0030*/ 	.string	""
        /*0030*/ 	.string	"ptxas"
        /*0030*/ 	.string	"Cuda compilation tools, release 13.0, V13.0.88"
        /*0030*/ 	.string	"Build cuda_13.0.r13.0/compiler.36424714_0"
        /*0030*/ 	.string	"-arch sm_100 -m 64 "



//--------------------- .note.nv.cuinfo           --------------------------
	.section	.note.nv.cuinfo,"",@"SHT_NOTE"
	.sectionflags	@"SHF_NOTE_NV_CUINFO"
        /*0018*/ 	.short	0x0002
        /*001a*/ 	.short	0x0064
        /*001c*/ 	.short	0x0082
	.zero		2


//--------------------- .nv.info                  --------------------------
	.section	.nv.info,"",@"SHT_CUDA_INFO"
	.align	4


	//----- nvinfo : EIATTR_REGCOUNT
	.align		4
        /*0000*/ 	.byte	0x04, 0x2f
        /*0002*/ 	.short	(.L_1 - .L_0)
	.align		4
.L_0:
        /*0004*/ 	.word	index@(_Z10conv_naivePfS_S_iii)
        /*0008*/ 	.word	0x00000020


	//----- nvinfo : EIATTR_FRAME_SIZE
	.align		4
.L_1:
        /*000c*/ 	.byte	0x04, 0x11
        /*000e*/ 	.short	(.L_3 - .L_2)
	.align		4
.L_2:
        /*0010*/ 	.word	index@(_Z10conv_naivePfS_S_iii)
        /*0014*/ 	.word	0x00000000


	//----- nvinfo : EIATTR_MIN_STACK_SIZE
	.align		4
.L_3:
        /*0018*/ 	.byte	0x04, 0x12
        /*001a*/ 	.short	(.L_5 - .L_4)
	.align		4
.L_4:
        /*001c*/ 	.word	index@(_Z10conv_naivePfS_S_iii)
        /*0020*/ 	.word	0x00000000
.L_5:


//--------------------- .nv.compat                --------------------------
	.section	.nv.compat,"",@"SHT_CUDA_COMPAT_INFO"
	.align	4
        /*0000*/ 	.byte	0x02, 0x09, 0x00, 0x00, 0x02, 0x02, 0x01, 0x00, 0x02, 0x05, 0x05, 0x00, 0x03, 0x07, 0x01, 0x01
        /*0010*/ 	.byte	0x02, 0x03, 0x00, 0x00, 0x02, 0x06, 0x01, 0x00, 0x04, 0x0b, 0x08, 0x00, 0x09, 0x00, 0x00, 0x00
        /*0020*/ 	.byte	0x00, 0x00, 0x00, 0x00


//--------------------- .nv.info._Z10conv_naivePfS_S_iii --------------------------
	.section	.nv.info._Z10conv_naivePfS_S_iii,"",@"SHT_CUDA_INFO"
	.sectionflags	@""
	.align	4


	//----- nvinfo : EIATTR_CUDA_API_VERSION
	.align		4
        /*0000*/ 	.byte	0x04, 0x37
        /*0002*/ 	.short	(.L_7 - .L_6)
.L_6:
        /*0004*/ 	.word	0x00000082


	//----- nvinfo : EIATTR_KPARAM_INFO
	.align		4
.L_7:
        /*0008*/ 	.byte	0x04, 0x17
        /*000a*/ 	.short	(.L_9 - .L_8)
.L_8:
        /*000c*/ 	.word	0x00000000
        /*0010*/ 	.short	0x0005
        /*0012*/ 	.short	0x0020
        /*0014*/ 	.byte	0x00, 0xf0, 0x11, 0x00


	//----- nvinfo : EIATTR_KPARAM_INFO
	.align		4
.L_9:
        /*0018*/ 	.byte	0x04, 0x17
        /*001a*/ 	.short	(.L_11 - .L_10)
.L_10:
        /*001c*/ 	.word	0x00000000
        /*0020*/ 	.short	0x0004
        /*0022*/ 	.short	0x001c
        /*0024*/ 	.byte	0x00, 0xf0, 0x11, 0x00


	//----- nvinfo : EIATTR_KPARAM_INFO
	.align		4
.L_11:
        /*0028*/ 	.byte	0x04, 0x17
        /*002a*/ 	.short	(.L_13 - .L_12)
.L_12:
        /*002c*/ 	.word	0x00000000
        /*0030*/ 	.short	0x0003
        /*0032*/ 	.short	0x0018
        /*0034*/ 	.byte	0x00, 0xf0, 0x11, 0x00


	//----- nvinfo : EIATTR_KPARAM_INFO
	.align		4
.L_13:
        /*0038*/ 	.byte	0x04, 0x17
        /*003a*/ 	.short	(.L_15 - .L_14)
.L_14:
        /*003c*/ 	.word	0x00000000
        /*0040*/ 	.short	0x0002
        /*0042*/ 	.short	0x0010
        /*0044*/ 	.byte	0x00, 0xf5, 0x21, 0x00


	//----- nvinfo : EIATTR_KPARAM_INFO
	.align		4
.L_15:
        /*0048*/ 	.byte	0x04, 0x17
        /*004a*/ 	.short	(.L_17 - .L_16)
.L_16:
        /*004c*/ 	.word	0x00000000
        /*0050*/ 	.short	0x0001
        /*0052*/ 	.short	0x0008
        /*0054*/ 	.byte	0x00, 0xf5, 0x21, 0x00


	//----- nvinfo : EIATTR_KPARAM_INFO
	.align		4
.L_17:
        /*0058*/ 	.byte	0x04, 0x17
        /*005a*/ 	.short	(.L_19 - .L_18)
.L_18:
        /*005c*/ 	.word	0x00000000
        /*0060*/ 	.short	0x0000
        /*0062*/ 	.short	0x0000
        /*0064*/ 	.byte	0x00, 0xf5, 0x21, 0x00


	//----- nvinfo : EIATTR_SPARSE_MMA_MASK
	.align		4
.L_19:
        /*0068*/ 	.byte	0x03, 0x50
        /*006a*/ 	.short	0x0000


	//----- nvinfo : EIATTR_MAXREG_COUNT
	.align		4
        /*006c*/ 	.byte	0x03, 0x1b
        /*006e*/ 	.short	0x00ff


	//----- nvinfo : EIATTR_MERCURY_ISA_VERSION
	.align		4
        /*0070*/ 	.byte	0x03, 0x5f
        /*0072*/ 	.short	0x0101


	//----- nvinfo : EIATTR_VRC_CTA_INIT_COUNT
	.align		4
        /*0074*/ 	.byte	0x02, 0x4a
	.zero		1
	.zero		1


	//----- nvinfo : EIATTR_EXIT_INSTR_OFFSETS
	.align		4
        /*0078*/ 	.byte	0x04, 0x1c
        /*007a*/ 	.short	(.L_21 - .L_20)


	//   ....[0]....
.L_20:
        /*007c*/ 	.word	0x00000c90


	//   ....[1]....
        /*0080*/ 	.word	0x00000ce0


	//----- nvinfo : EIATTR_CBANK_PARAM_SIZE
	.align		4
.L_21:
        /*0084*/ 	.byte	0x03, 0x19
        /*0086*/ 	.short	0x0024


	//----- nvinfo : EIATTR_PARAM_CBANK
	.align		4
        /*0088*/ 	.byte	0x04, 0x0a
        /*008a*/ 	.short	(.L_23 - .L_22)
	.align		4
.L_22:
        /*008c*/ 	.word	index@(.nv.constant0._Z10conv_naivePfS_S_iii)
        /*0090*/ 	.short	0x0380
        /*0092*/ 	.short	0x0024


	//----- nvinfo : EIATTR_SW_WAR
	.align		4
.L_23:
        /*0094*/ 	.byte	0x04, 0x36
        /*0096*/ 	.short	(.L_25 - .L_24)
.L_24:
        /*0098*/ 	.word	0x00000008
.L_25:


//--------------------- .nv.callgraph             --------------------------
	.section	.nv.callgraph,"",@"SHT_CUDA_CALLGRAPH"
	.align	4
	.sectionentsize	8
	.align		4
        /*0000*/ 	.word	0x00000000
	.align		4
        /*0004*/ 	.word	0xffffffff
	.align		4
        /*0008*/ 	.word	0x00000000
	.align		4
        /*000c*/ 	.word	0xfffffffe
	.align		4
        /*0010*/ 	.word	0x00000000
	.align		4
        /*0014*/ 	.word	0xfffffffd
	.align		4
        /*0018*/ 	.word	0x00000000
	.align		4
        /*001c*/ 	.word	0xfffffffc


//--------------------- .text._Z10conv_naivePfS_S_iii --------------------------
	.section	.text._Z10conv_naivePfS_S_iii,"ax",@progbits
	.align	128
        .global         _Z10conv_naivePfS_S_iii
        .type           _Z10conv_naivePfS_S_iii,@function
        .size           _Z10conv_naivePfS_S_iii,(.L_x_8 - _Z10conv_naivePfS_S_iii)
        .other          _Z10conv_naivePfS_S_iii,@"STO_CUDA_ENTRY STV_DEFAULT"
_Z10conv_naivePfS_S_iii:
.text._Z10conv_naivePfS_S_iii:
[----:B------:R-:W-:Y:S08]  /*0000*/  LDC R1, c[0x0][0x37c] ;  /* 0x0000df00ff017b82 */ /* 0x000ff00000000800 */
[----:B------:R-:W0:Y:S01]  /*0010*/  LDC R8, c[0x0][0x398] ;  /* 0x0000e600ff087b82 */ /* 0x000e220000000800 */
[----:B------:R-:W1:Y:S01]  /*0020*/  S2R R3, SR_TID.Y ;  /* 0x0000000000037919 */ /* 0x000e620000002200 */
[----:B------:R-:W2:Y:S01]  /*0030*/  LDCU.64 UR8, c[0x0][0x358] ;  /* 0x00006b00ff0877ac */ /* 0x000ea20008000a00 */
[----:B------:R-:W-:Y:S01]  /*0040*/  HFMA2 R14, -RZ, RZ, 0, 0 ;  /* 0x00000000ff0e7431 */ /* 0x000fe200000001ff */
[----:B------:R-:W3:Y:S04]  /*0050*/  S2R R2, SR_TID.X ;  /* 0x0000000000027919 */ /* 0x000ee80000002100 */
[----:B------:R-:W1:Y:S08]  /*0060*/  LDC R0, c[0x0][0x364] ;  /* 0x0000d900ff007b82 */ /* 0x000e700000000800 */
[----:B------:R-:W1:Y:S08]  /*0070*/  S2UR UR4, SR_CTAID.Y ;  /* 0x00000000000479c3 */ /* 0x000e700000002600 */
[----:B------:R-:W3:Y:S01]  /*0080*/  S2UR UR5, SR_CTAID.X ;  /* 0x00000000000579c3 */ /* 0x000ee20000002500 */
[----:B0-----:R-:W-:-:S07]  /*0090*/  ISETP.GE.AND P0, PT, R8, 0x1, PT ;  /* 0x000000010800780c */ /* 0x001fce0003f06270 */
[----:B------:R-:W3:Y:S01]  /*00a0*/  LDC R7, c[0x0][0x360] ;  /* 0x0000d800ff077b82 */ /* 0x000ee20000000800 */
[----:B-1----:R-:W-:Y:S02]  /*00b0*/  IMAD R0, R0, UR4, R3 ;  /* 0x0000000400007c24 */ /* 0x002fe4000f8e0203 */
[----:B---3--:R-:W-:-:S03]  /*00c0*/  IMAD R7, R7, UR5, R2 ;  /* 0x0000000507077c24 */ /* 0x008fc6000f8e0202 */
[----:B--2---:R-:W-:Y:S05]  /*00d0*/  @!P0 BRA `(.L_x_0) ;  /* 0x0000000800dc8947 */ /* 0x004fea0003800000 */
[----:B------:R-:W0:Y:S01]  /*00e0*/  LDCU UR4, c[0x0][0x39c] ;  /* 0x00007380ff0477ac */ /* 0x000e220008000800 */
[C---:B------:R-:W-:Y:S02]  /*00f0*/  LEA.HI R2, R8.reuse, R8, RZ, 0x1 ;  /* 0x0000000808027211 */ /* 0x040fe400078f08ff */
[----:B------:R-:W-:Y:S02]  /*0100*/  LOP3.LUT R6, R8, 0x7ffffff0, RZ, 0xc0, !PT ;  /* 0x7ffffff008067812 */ /* 0x000fe400078ec0ff */
[----:B------:R-:W-:Y:S02]  /*0110*/  LOP3.LUT R2, R2, 0xfffffffe, RZ, 0xc0, !PT ;  /* 0xfffffffe02027812 */ /* 0x000fe400078ec0ff */
[C---:B------:R-:W-:Y:S02]  /*0120*/  LOP3.LUT R17, R8.reuse, 0xf, RZ, 0xc0, !PT ;  /* 0x0000000f08117812 */ /* 0x040fe400078ec0ff */
[C---:B------:R-:W-:Y:S02]  /*0130*/  LOP3.LUT R18, R8.reuse, 0x7, RZ, 0xc0, !PT ;  /* 0x0000000708127812 */ /* 0x040fe400078ec0ff */
[----:B------:R-:W-:-:S02]  /*0140*/  LOP3.LUT R8, R8, 0x3, RZ, 0xc0, !PT ;  /* 0x0000000308087812 */ /* 0x000fc400078ec0ff */
[----:B------:R-:W-:Y:S02]  /*0150*/  MOV R14, RZ ;  /* 0x000000ff000e7202 */ /* 0x000fe40000000f00 */
[----:B------:R-:W-:Y:S01]  /*0160*/  IADD3 R9, PT, PT, -R6, RZ, RZ ;  /* 0x000000ff06097210 */ /* 0x000fe20007ffe1ff */
[----:B0-----:R-:W-:Y:S01]  /*0170*/  VIADD R10, R2, UR4 ;  /* 0x00000004020a7c36 */ /* 0x001fe20008000000 */
[----:B------:R-:W-:-:S06]  /*0180*/  UMOV UR4, URZ ;  /* 0x000000ff00047c82 */ /* 0x000fcc0008000000 */
.L_x_6:
[----:B------:R-:W0:Y:S01]  /*0190*/  LDCU UR5, c[0x0][0x398] ;  /* 0x00007300ff0577ac */ /* 0x000e220008000800 */
[----:B------:R-:W-:Y:S02]  /*01a0*/  IADD3 R11, PT, PT, R0, UR4, RZ ;  /* 0x00000004000b7c10 */ /* 0x000fe4000fffe0ff */
[----:B------:R-:W-:-:S03]  /*01b0*/  MOV R16, RZ ;  /* 0x000000ff00107202 */ /* 0x000fc60000000f00 */
[----:B------:R-:W-:Y:S01]  /*01c0*/  IMAD R11, R10, R11, R7 ;  /* 0x0000000b0a0b7224 */ /* 0x000fe200078e0207 */
[----:B0-----:R-:W-:Y:S02]  /*01d0*/  UISETP.GE.U32.AND UP1, UPT, UR5, 0x10, UPT ;  /* 0x000000100500788c */ /* 0x001fe4000bf26070 */
[----:B------:R-:W-:Y:S02]  /*01e0*/  UIMAD UR10, UR4, UR5, URZ ;  /* 0x00000005040a72a4 */ /* 0x000fe4000f8e02ff */
[----:B------:R-:W-:-:S04]  /*01f0*/  UIADD3 UR4, UPT, UPT, UR4, 0x1, URZ ;  /* 0x0000000104047890 */ /* 0x000fc8000fffe0ff */
[----:B------:R-:W-:Y:S01]  /*0200*/  UISETP.NE.AND UP0, UPT, UR4, UR5, UPT ;  /* 0x000000050400728c */ /* 0x000fe2000bf05270 */
[----:B------:R-:W-:Y:S10]  /*0210*/  BRA.U !UP1, `(.L_x_1) ;  /* 0x00000005090c7547 */ /* 0x000ff4000b800000 */
[----:B------:R-:W0:Y:S01]  /*0220*/  LDCU.64 UR6, c[0x0][0x390] ;  /* 0x00007200ff0677ac */ /* 0x000e220008000a00 */
[----:B------:R-:W-:Y:S01]  /*0230*/  MOV R12, R11 ;  /* 0x0000000b000c7202 */ /* 0x000fe20000000f00 */
[----:B------:R-:W-:Y:S01]  /*0240*/  IMAD.MOV.U32 R13, RZ, RZ, R9 ;  /* 0x000000ffff0d7224 */ /* 0x000fe200078e0009 */
[----:B0-----:R-:W-:-:S04]  /*0250*/  UIMAD.WIDE.U32 UR6, UR10, 0x4, UR6 ;  /* 0x000000040a0678a5 */ /* 0x001fc8000f8e0006 */
[----:B------:R-:W-:-:S04]  /*0260*/  UIADD3 UR5, UP1, UPT, UR6, 0x20, URZ ;  /* 0x0000002006057890 */ /* 0x000fc8000ff3e0ff */
[----:B------:R-:W-:Y:S02]  /*0270*/  UIADD3.X UR6, UPT, UPT, URZ, UR7, URZ, UP1, !UPT ;  /* 0x00000007ff067290 */ /* 0x000fe40008ffe4ff */
[----:B------:R-:W-:-:S04]  /*0280*/  MOV R15, UR5 ;  /* 0x00000005000f7c02 */ /* 0x000fc80008000f00 */
[----:B------:R-:W-:-:S07]  /*0290*/  MOV R16, UR6 ;  /* 0x0000000600107c02 */ /* 0x000fce0008000f00 */
.L_x_2:
[----:B------:R-:W0:Y:S01]  /*02a0*/  LDC.64 R4, c[0x0][0x388] ;  /* 0x0000e200ff047b82 */ /* 0x000e220000000a00 */
[----:B------:R-:W-:Y:S01]  /*02b0*/  MOV R2, R15 ;  /* 0x0000000f00027202 */ /* 0x000fe20000000f00 */
[----:B------:R-:W-:-:S05]  /*02c0*/  IMAD.MOV.U32 R3, RZ, RZ, R16 ;  /* 0x000000ffff037224 */ /* 0x000fca00078e0010 */
[----:B------:R-:W2:Y:S04]  /*02d0*/  LDG.E R24, desc[UR8][R2.64+-0x20] ;  /* 0xffffe00802187981 */ /* 0x000ea8000c1e1900 */
[----:B------:R-:W3:Y:S04]  /*02e0*/  LDG.E R25, desc[UR8][R2.64+-0x1c] ;  /* 0xffffe40802197981 */ /* 0x000ee8000c1e1900 */
[----:B------:R-:W4:Y:S04]  /*02f0*/  LDG.E R22, desc[UR8][R2.64+-0x18] ;  /* 0xffffe80802167981 */ /* 0x000f28000c1e1900 */
[----:B------:R-:W5:Y:S04]  /*0300*/  LDG.E R20, desc[UR8][R2.64+-0x14] ;  /* 0xffffec0802147981 */ /* 0x000f68000c1e1900 */
[----:B------:R-:W5:Y:S01]  /*0310*/  LDG.E R16, desc[UR8][R2.64+-0x10] ;  /* 0xfffff00802107981 */ /* 0x000f62000c1e1900 */
[----:B0-----:R-:W-:-:S03]  /*0320*/  IMAD.WIDE R4, R12, 0x4, R4 ;  /* 0x000000040c047825 */ /* 0x001fc600078e0204 */
[----:B------:R-:W5:Y:S04]  /*0330*/  LDG.E R27, desc[UR8][R2.64+0x1c] ;  /* 0x00001c08021b7981 */ /* 0x000f68000c1e1900 */
[----:B------:R-:W2:Y:S04]  /*0340*/  LDG.E R15, desc[UR8][R4.64] ;  /* 0x00000008040f7981 */ /* 0x000ea8000c1e1900 */
[----:B------:R-:W3:Y:S04]  /*0350*/  LDG.E R26, desc[UR8][R4.64+0x4] ;  /* 0x00000408041a7981 */ /* 0x000ee8000c1e1900 */
[----:B------:R-:W4:Y:S04]  /*0360*/  LDG.E R23, desc[UR8][R4.64+0x8] ;  /* 0x0000080804177981 */ /* 0x000f28000c1e1900 */
[----:B------:R-:W5:Y:S04]  /*0370*/  LDG.E R21, desc[UR8][R4.64+0xc] ;  /* 0x00000c0804157981 */ /* 0x000f68000c1e1900 */
[----:B------:R-:W5:Y:S01]  /*0380*/  LDG.E R19, desc[UR8][R4.64+0x10] ;  /* 0x0000100804137981 */ /* 0x000f62000c1e1900 */
[----:B--2---:R-:W-:-:S03]  /*0390*/  FFMA R15, R15, R24, R14 ;  /* 0x000000180f0f7223 */ /* 0x004fc6000000000e */
[----:B------:R-:W2:Y:S01]  /*03a0*/  LDG.E R14, desc[UR8][R2.64+-0xc] ;  /* 0xfffff408020e7981 */ /* 0x000ea2000c1e1900 */
[----:B---3--:R-:W-:-:S03]  /*03b0*/  FFMA R26, R26, R25, R15 ;  /* 0x000000191a1a7223 */ /* 0x008fc6000000000f */
[----:B------:R-:W2:Y:S01]  /*03c0*/  LDG.E R15, desc[UR8][R4.64+0x14] ;  /* 0x00001408040f7981 */ /* 0x000ea2000c1e1900 */
[----:B----4-:R-:W-:-:S03]  /*03d0*/  FFMA R26, R23, R22, R26 ;  /* 0x00000016171a7223 */ /* 0x010fc6000000001a */
[----:B------:R-:W3:Y:S04]  /*03e0*/  LDG.E R22, desc[UR8][R2.64+-0x8] ;  /* 0xfffff80802167981 */ /* 0x000ee8000c1e1900 */
[----:B------:R-:W3:Y:S01]  /*03f0*/  LDG.E R23, desc[UR8][R4.64+0x18] ;  /* 0x0000180804177981 */ /* 0x000ee2000c1e1900 */
[----:B-----5:R-:W-:-:S03]  /*0400*/  FFMA R26, R21, R20, R26 ;  /* 0x00000014151a7223 */ /* 0x020fc6000000001a */
[----:B------:R-:W4:Y:S04]  /*0410*/  LDG.E R20, desc[UR8][R2.64+-0x4] ;  /* 0xfffffc0802147981 */ /* 0x000f28000c1e1900 */
[----:B------:R-:W4:Y:S04]  /*0420*/  LDG.E R21, desc[UR8][R4.64+0x1c] ;  /* 0x00001c0804157981 */ /* 0x000f28000c1e1900 */
[----:B------:R-:W5:Y:S04]  /*0430*/  LDG.E R24, desc[UR8][R2.64] ;  /* 0x0000000802187981 */ /* 0x000f68000c1e1900 */
[----:B------:R-:W5:Y:S01]  /*0440*/  LDG.E R25, desc[UR8][R4.64+0x20] ;  /* 0x0000200804197981 */ /* 0x000f62000c1e1900 */
[----:B------:R-:W-:-:S03]  /*0450*/  FFMA R26, R19, R16, R26 ;  /* 0x00000010131a7223 */ /* 0x000fc6000000001a */
[----:B------:R-:W5:Y:S04]  /*0460*/  LDG.E R19, desc[UR8][R2.64+0x4] ;  /* 0x0000040802137981 */ /* 0x000f68000c1e1900 */
[----:B------:R-:W5:Y:S01]  /*0470*/  LDG.E R16, desc[UR8][R4.64+0x24] ;  /* 0x0000240804107981 */ /* 0x000f62000c1e1900 */
[----:B--2---:R-:W-:-:S03]  /*0480*/  FFMA R14, R15, R14, R26 ;  /* 0x0000000e0f0e7223 */ /* 0x004fc6000000001a */
[----:B------:R-:W2:Y:S04]  /*0490*/  LDG.E R15, desc[UR8][R2.64+0x8] ;  /* 0x00000808020f7981 */ /* 0x000ea8000c1e1900 */
[----:B------:R-:W2:Y:S01]  /*04a0*/  LDG.E R26, desc[UR8][R4.64+0x3c] ;  /* 0x00003c08041a7981 */ /* 0x000ea2000c1e1900 */
[----:B---3--:R-:W-:-:S03]  /*04b0*/  FFMA R22, R23, R22, R14 ;  /* 0x0000001617167223 */ /* 0x008fc6000000000e */
[----:B------:R-:W2:Y:S04]  /*04c0*/  LDG.E R14, desc[UR8][R4.64+0x28] ;  /* 0x00002808040e7981 */ /* 0x000ea8000c1e1900 */
[----:B------:R-:W3:Y:S01]  /*04d0*/  LDG.E R23, desc[UR8][R4.64+0x30] ;  /* 0x0000300804177981 */ /* 0x000ee2000c1e1900 */
[----:B----4-:R-:W-:-:S03]  /*04e0*/  FFMA R22, R21, R20, R22 ;  /* 0x0000001415167223 */ /* 0x010fc60000000016 */
[----:B------:R-:W4:Y:S04]  /*04f0*/  LDG.E R21, desc[UR8][R2.64+0xc] ;  /* 0x00000c0802157981 */ /* 0x000f28000c1e1900 */
[----:B------:R-:W4:Y:S01]  /*0500*/  LDG.E R20, desc[UR8][R4.64+0x2c] ;  /* 0x00002c0804147981 */ /* 0x000f22000c1e1900 */
[----:B-----5:R-:W-:-:S03]  /*0510*/  FFMA R25, R25, R24, R22 ;  /* 0x0000001819197223 */ /* 0x020fc60000000016 */
[----:B------:R-:W3:Y:S04]  /*0520*/  LDG.E R22, desc[UR8][R2.64+0x10] ;  /* 0x0000100802167981 */ /* 0x000ee8000c1e1900 */
[----:B------:R-:W5:Y:S01]  /*0530*/  LDG.E R24, desc[UR8][R4.64+0x34] ;  /* 0x0000340804187981 */ /* 0x000f62000c1e1900 */
[----:B------:R-:W-:-:S03]  /*0540*/  FFMA R29, R16, R19, R25 ;  /* 0x00000013101d7223 */ /* 0x000fc60000000019 */
[----:B------:R-:W5:Y:S04]  /*0550*/  LDG.E R25, desc[UR8][R2.64+0x14] ;  /* 0x0000140802197981 */ /* 0x000f68000c1e1900 */
[----:B------:R-:W5:Y:S04]  /*0560*/  LDG.E R16, desc[UR8][R2.64+0x18] ;  /* 0x0000180802107981 */ /* 0x000f68000c1e1900 */
[----:B------:R-:W5:Y:S01]  /*0570*/  LDG.E R19, desc[UR8][R4.64+0x38] ;  /* 0x0000380804137981 */ /* 0x000f62000c1e1900 */
[----:B------:R-:W-:-:S04]  /*0580*/  IADD3 R13, PT, PT, R13, 0x10, RZ ;  /* 0x000000100d0d7810 */ /* 0x000fc80007ffe0ff */
[----:B------:R-:W-:Y:S02]  /*0590*/  ISETP.NE.AND P0, PT, R13, RZ, PT ;  /* 0x000000ff0d00720c */ /* 0x000fe40003f05270 */
[----:B------:R-:W-:Y:S01]  /*05a0*/  IADD3 R12, PT, PT, R12, 0x10, RZ ;  /* 0x000000100c0c7810 */ /* 0x000fe20007ffe0ff */
[----:B--2---:R-:W-:-:S04]  /*05b0*/  FFMA R15, R14, R15, R29 ;  /* 0x0000000f0e0f7223 */ /* 0x004fc8000000001d */
[----:B----4-:R-:W-:-:S04]  /*05c0*/  FFMA R20, R20, R21, R15 ;  /* 0x0000001514147223 */ /* 0x010fc8000000000f */
[----:B---3--:R-:W-:Y:S01]  /*05d0*/  FFMA R23, R23, R22, R20 ;  /* 0x0000001617177223 */ /* 0x008fe20000000014 */
[----:B------:R-:W-:-:S03]  /*05e0*/  IADD3 R15, P1, PT, R2, 0x40, RZ ;  /* 0x00000040020f7810 */ /* 0x000fc60007f3e0ff */
[----:B-----5:R-:W-:-:S04]  /*05f0*/  FFMA R24, R24, R25, R23 ;  /* 0x0000001918187223 */ /* 0x020fc80000000017 */
[----:B------:R-:W-:Y:S01]  /*0600*/  FFMA R19, R19, R16, R24 ;  /* 0x0000001013137223 */ /* 0x000fe20000000018 */
[----:B------:R-:W-:-:S03]  /*0610*/  IADD3.X R16, PT, PT, RZ, R3, RZ, P1, !PT ;  /* 0x00000003ff107210 */ /* 0x000fc60000ffe4ff */
[----:B------:R-:W-:Y:S01]  /*0620*/  FFMA R14, R26, R27, R19 ;  /* 0x0000001b1a0e7223 */ /* 0x000fe20000000013 */
[----:B------:R-:W-:Y:S06]  /*0630*/  @P0 BRA `(.L_x_2) ;  /* 0xfffffffc00180947 */ /* 0x000fec000383ffff */
[----:B------:R-:W-:-:S07]  /*0640*/  IMAD.MOV.U32 R16, RZ, RZ, R6 ;  /* 0x000000ffff107224 */ /* 0x000fce00078e0006 */
.L_x_1:
[----:B------:R-:W-:-:S13]  /*0650*/  ISETP.NE.AND P0, PT, R17, RZ, PT ;  /* 0x000000ff1100720c */ /* 0x000fda0003f05270 */
[----:B------:R-:W-:Y:S05]  /*0660*/  @!P0 BRA `(.L_x_3) ;  /* 0x0000000400748947 */ /* 0x000fea0003800000 */
[----:B------:R-:W-:Y:S02]  /*0670*/  IADD3 R2, PT, PT, R17, -0x1, RZ ;  /* 0xffffffff11027810 */ /* 0x000fe40007ffe0ff */
[----:B------:R-:W-:Y:S02]  /*0680*/  ISETP.NE.AND P0, PT, R18, RZ, PT ;  /* 0x000000ff1200720c */ /* 0x000fe40003f05270 */
[----:B------:R-:W-:-:S13]  /*0690*/  ISETP.GE.U32.AND P1, PT, R2, 0x7, PT ;  /* 0x000000070200780c */ /* 0x000fda0003f26070 */
[----:B------:R-:W-:Y:S05]  /*06a0*/  @!P1 BRA `(.L_x_4) ;  /* 0x0000000000909947 */ /* 0x000fea0003800000 */
[----:B------:R-:W0:Y:S01]  /*06b0*/  LDC.64 R12, c[0x0][0x390] ;  /* 0x0000e400ff0c7b82 */ /* 0x000e220000000a00 */
[----:B------:R-:W-:Y:S02]  /*06c0*/  IADD3 R15, PT, PT, R16, UR10, RZ ;  /* 0x0000000a100f7c10 */ /* 0x000fe4000fffe0ff */
[----:B------:R-:W-:-:S05]  /*06d0*/  IADD3 R5, PT, PT, R11, R16, RZ ;  /* 0x000000100b057210 */ /* 0x000fca0007ffe0ff */
[----:B------:R-:W1:Y:S01]  /*06e0*/  LDC.64 R2, c[0x0][0x388] ;  /* 0x0000e200ff027b82 */ /* 0x000e620000000a00 */
[----:B0-----:R-:W-:-:S05]  /*06f0*/  IMAD.WIDE.U32 R12, R15, 0x4, R12 ;  /* 0x000000040f0c7825 */ /* 0x001fca00078e000c */
[----:B------:R-:W2:Y:S01]  /*0700*/  LDG.E R23, desc[UR8][R12.64] ;  /* 0x000000080c177981 */ /* 0x000ea2000c1e1900 */
[----:B-1----:R-:W-:Y:S02]  /*0710*/  IMAD.WIDE R2, R5, 0x4, R2 ;  /* 0x0000000405027825 */ /* 0x002fe400078e0202 */
[----:B------:R-:W0:Y:S03]  /*0720*/  LDC.64 R4, c[0x0][0x390] ;  /* 0x0000e400ff047b82 */ /* 0x000e260000000a00 */
[----:B------:R-:W2:Y:S01]  /*0730*/  LDG.E R21, desc[UR8][R2.64] ;  /* 0x0000000802157981 */ /* 0x000ea2000c1e1900 */
[----:B------:R-:W-:-:S03]  /*0740*/  IADD3 R15, P1, PT, R16, UR10, RZ ;  /* 0x0000000a100f7c10 */ /* 0x000fc6000ff3e0ff */
[----:B------:R-:W3:Y:S02]  /*0750*/  LDG.E R19, desc[UR8][R2.64+0x8] ;  /* 0x0000080802137981 */ /* 0x000ee4000c1e1900 */
[----:B------:R-:W-:Y:S02]  /*0760*/  IMAD.X R20, RZ, RZ, RZ, P1 ;  /* 0x000000ffff147224 */ /* 0x000fe400008e06ff */
[----:B------:R-:W4:Y:S04]  /*0770*/  LDG.E R12, desc[UR8][R2.64+0xc] ;  /* 0x00000c08020c7981 */ /* 0x000f28000c1e1900 */
[----:B------:R-:W5:Y:S01]  /*0780*/  LDG.E R25, desc[UR8][R2.64+0x1c] ;  /* 0x00001c0802197981 */ /* 0x000f62000c1e1900 */
[----:B0-----:R-:W-:-:S04]  /*0790*/  LEA R4, P1, R15, R4, 0x2 ;  /* 0x000000040f047211 */ /* 0x001fc800078210ff */
[----:B------:R-:W-:Y:S02]  /*07a0*/  LEA.HI.X R5, R15, R5, R20, 0x2, P1 ;  /* 0x000000050f057211 */ /* 0x000fe400008f1414 */
[----:B------:R-:W3:Y:S04]  /*07b0*/  LDG.E R15, desc[UR8][R2.64+0x4] ;  /* 0x00000408020f7981 */ /* 0x000ee8000c1e1900 */
[----:B------:R-:W3:Y:S04]  /*07c0*/  LDG.E R20, desc[UR8][R4.64+0x4] ;  /* 0x0000040804147981 */ /* 0x000ee8000c1e1900 */
[----:B------:R-:W4:Y:S04]  /*07d0*/  LDG.E R22, desc[UR8][R4.64+0x8] ;  /* 0x0000080804167981 */ /* 0x000f28000c1e1900 */
[----:B------:R-:W5:Y:S04]  /*07e0*/  LDG.E R13, desc[UR8][R4.64+0xc] ;  /* 0x00000c08040d7981 */ /* 0x000f68000c1e1900 */
[----:B------:R-:W5:Y:S04]  /*07f0*/  LDG.E R24, desc[UR8][R4.64+0x10] ;  /* 0x0000100804187981 */ /* 0x000f68000c1e1900 */
[----:B------:R-:W5:Y:S04]  /*0800*/  LDG.E R26, desc[UR8][R4.64+0x14] ;  /* 0x00001408041a7981 */ /* 0x000f68000c1e1900 */
[----:B------:R-:W5:Y:S04]  /*0810*/  LDG.E R27, desc[UR8][R4.64+0x18] ;  /* 0x00001808041b7981 */ /* 0x000f68000c1e1900 */
[----:B------:R-:W5:Y:S01]  /*0820*/  LDG.E R28, desc[UR8][R4.64+0x1c] ;  /* 0x00001c08041c7981 */ /* 0x000f62000c1e1900 */
[----:B--2---:R-:W-:-:S03]  /*0830*/  FFMA R29, R21, R23, R14 ;  /* 0x00000017151d7223 */ /* 0x004fc6000000000e */
[----:B------:R-:W2:Y:S04]  /*0840*/  LDG.E R23, desc[UR8][R2.64+0x10] ;  /* 0x0000100802177981 */ /* 0x000ea8000c1e1900 */
[----:B------:R-:W2:Y:S04]  /*0850*/  LDG.E R21, desc[UR8][R2.64+0x14] ;  /* 0x0000140802157981 */ /* 0x000ea8000c1e1900 */
[----:B------:R-:W2:Y:S01]  /*0860*/  LDG.E R14, desc[UR8][R2.64+0x18] ;  /* 0x00001808020e7981 */ /* 0x000ea2000c1e1900 */
[----:B---3--:R-:W-:-:S04]  /*0870*/  FFMA R20, R15, R20, R29 ;  /* 0x000000140f147223 */ /* 0x008fc8000000001d */
[----:B----4-:R-:W-:-:S04]  /*0880*/  FFMA R19, R19, R22, R20 ;  /* 0x0000001613137223 */ /* 0x010fc80000000014 */
[----:B-----5:R-:W-:Y:S01]  /*0890*/  FFMA R12, R12, R13, R19 ;  /* 0x0000000d0c0c7223 */ /* 0x020fe20000000013 */
[----:B------:R-:W-:-:S03]  /*08a0*/  IADD3 R16, PT, PT, R16, 0x8, RZ ;  /* 0x0000000810107810 */ /* 0x000fc60007ffe0ff */
[----:B--2---:R-:W-:-:S04]  /*08b0*/  FFMA R12, R23, R24, R12 ;  /* 0x00000018170c7223 */ /* 0x004fc8000000000c */
[----:B------:R-:W-:-:S04]  /*08c0*/  FFMA R21, R21, R26, R12 ;  /* 0x0000001a15157223 */ /* 0x000fc8000000000c */
[----:B------:R-:W-:-:S04]  /*08d0*/  FFMA R14, R14, R27, R21 ;  /* 0x0000001b0e0e7223 */ /* 0x000fc80000000015 */
[----:B------:R-:W-:-:S07]  /*08e0*/  FFMA R14, R25, R28, R14 ;  /* 0x0000001c190e7223 */ /* 0x000fce000000000e */
.L_x_4:
[----:B------:R-:W-:Y:S05]  /*08f0*/  @!P0 BRA `(.L_x_3) ;  /* 0x0000000000d08947 */ /* 0x000fea0003800000 */
[----:B------:R-:W-:Y:S02]  /*0900*/  IADD3 R2, PT, PT, R18, -0x1, RZ ;  /* 0xffffffff12027810 */ /* 0x000fe40007ffe0ff */
[----:B------:R-:W-:Y:S02]  /*0910*/  ISETP.NE.AND P0, PT, R8, RZ, PT ;  /* 0x000000ff0800720c */ /* 0x000fe40003f05270 */
[----:B------:R-:W-:-:S13]  /*0920*/  ISETP.GE.U32.AND P1, PT, R2, 0x3, PT ;  /* 0x000000030200780c */ /* 0x000fda0003f26070 */
[----:B------:R-:W-:Y:S05]  /*0930*/  @!P1 BRA `(.L_x_5) ;  /* 0x0000000000609947 */ /* 0x000fea0003800000 */
[----:B------:R-:W0:Y:S01]  /*0940*/  LDC.64 R4, c[0x0][0x390] ;  /* 0x0000e400ff047b82 */ /* 0x000e220000000a00 */
[C---:B------:R-:W-:Y:S02]  /*0950*/  IADD3 R19, PT, PT, R16.reuse, UR10, RZ ;  /* 0x0000000a10137c10 */ /* 0x040fe4000fffe0ff */
[----:B------:R-:W-:Y:S02]  /*0960*/  IADD3 R20, P1, PT, R16, UR10, RZ ;  /* 0x0000000a10147c10 */ /* 0x000fe4000ff3e0ff */
[----:B------:R-:W-:-:S03]  /*0970*/  IADD3 R15, PT, PT, R11, R16, RZ ;  /* 0x000000100b0f7210 */ /* 0x000fc60007ffe0ff */
[----:B------:R-:W1:Y:S08]  /*0980*/  LDC.64 R2, c[0x0][0x390] ;  /* 0x0000e400ff027b82 */ /* 0x000e700000000a00 */
[----:B------:R-:W2:Y:S01]  /*0990*/  LDC.64 R12, c[0x0][0x388] ;  /* 0x0000e200ff0c7b82 */ /* 0x000ea20000000a00 */
[----:B0-----:R-:W-:-:S04]  /*09a0*/  IMAD.WIDE.U32 R4, R19, 0x4, R4 ;  /* 0x0000000413047825 */ /* 0x001fc800078e0004 */
[----:B------:R-:W-:Y:S02]  /*09b0*/  IMAD.X R19, RZ, RZ, RZ, P1 ;  /* 0x000000ffff137224 */ /* 0x000fe400008e06ff */
[----:B------:R-:W3:Y:S01]  /*09c0*/  LDG.E R4, desc[UR8][R4.64] ;  /* 0x0000000804047981 */ /* 0x000ee2000c1e1900 */
[----:B-1----:R-:W-:-:S04]  /*09d0*/  LEA R2, P1, R20, R2, 0x2 ;  /* 0x0000000214027211 */ /* 0x002fc800078210ff */
[----:B------:R-:W-:Y:S01]  /*09e0*/  LEA.HI.X R3, R20, R3, R19, 0x2, P1 ;  /* 0x0000000314037211 */ /* 0x000fe200008f1413 */
[----:B--2---:R-:W-:-:S04]  /*09f0*/  IMAD.WIDE R12, R15, 0x4, R12 ;  /* 0x000000040f0c7825 */ /* 0x004fc800078e020c */
[----:B------:R-:W2:Y:S04]  /*0a00*/  LDG.E R19, desc[UR8][R2.64+0x4] ;  /* 0x0000040802137981 */ /* 0x000ea8000c1e1900 */
[----:B------:R-:W3:Y:S04]  /*0a10*/  LDG.E R15, desc[UR8][R12.64] ;  /* 0x000000080c0f7981 */ /* 0x000ee8000c1e1900 */
[----:B------:R-:W2:Y:S04]  /*0a20*/  LDG.E R20, desc[UR8][R12.64+0x4] ;  /* 0x000004080c147981 */ /* 0x000ea8000c1e1900 */
[----:B------:R-:W4:Y:S04]  /*0a30*/  LDG.E R22, desc[UR8][R12.64+0x8] ;  /* 0x000008080c167981 */ /* 0x000f28000c1e1900 */
[----:B------:R-:W4:Y:S04]  /*0a40*/  LDG.E R21, desc[UR8][R2.64+0x8] ;  /* 0x0000080802157981 */ /* 0x000f28000c1e1900 */
[----:B------:R-:W5:Y:S04]  /*0a50*/  LDG.E R24, desc[UR8][R12.64+0xc] ;  /* 0x00000c080c187981 */ /* 0x000f68000c1e1900 */
[----:B------:R-:W5:Y:S01]  /*0a60*/  LDG.E R23, desc[UR8][R2.64+0xc] ;  /* 0x00000c0802177981 */ /* 0x000f62000c1e1900 */
[----:B------:R-:W-:Y:S01]  /*0a70*/  IADD3 R16, PT, PT, R16, 0x4, RZ ;  /* 0x0000000410107810 */ /* 0x000fe20007ffe0ff */
[----:B---3--:R-:W-:-:S04]  /*0a80*/  FFMA R15, R15, R4, R14 ;  /* 0x000000040f0f7223 */ /* 0x008fc8000000000e */
[----:B--2---:R-:W-:-:S04]  /*0a90*/  FFMA R15, R20, R19, R15 ;  /* 0x00000013140f7223 */ /* 0x004fc8000000000f */
[----:B----4-:R-:W-:-:S04]  /*0aa0*/  FFMA R15, R22, R21, R15 ;  /* 0x00000015160f7223 */ /* 0x010fc8000000000f */
[----:B-----5:R-:W-:-:S07]  /*0ab0*/  FFMA R14, R24, R23, R15 ;  /* 0x00000017180e7223 */ /* 0x020fce000000000f */
.L_x_5:
[----:B------:R-:W-:Y:S05]  /*0ac0*/  @!P0 BRA `(.L_x_3) ;  /* 0x00000000005c8947 */ /* 0x000fea0003800000 */
[----:B------:R-:W0:Y:S01]  /*0ad0*/  LDC.64 R4, c[0x0][0x390] ;  /* 0x0000e400ff047b82 */ /* 0x000e220000000a00 */
[----:B------:R-:W-:Y:S02]  /*0ae0*/  IADD3 R13, PT, PT, R16, UR10, RZ ;  /* 0x0000000a100d7c10 */ /* 0x000fe4000fffe0ff */
[----:B------:R-:W-:-:S05]  /*0af0*/  IADD3 R11, PT, PT, R11, R16, RZ ;  /* 0x000000100b0b7210 */ /* 0x000fca0007ffe0ff */
[----:B------:R-:W1:Y:S01]  /*0b00*/  LDC.64 R2, c[0x0][0x388] ;  /* 0x0000e200ff027b82 */ /* 0x000e620000000a00 */
[----:B0-----:R-:W-:-:S06]  /*0b10*/  IMAD.WIDE.U32 R4, R13, 0x4, R4 ;  /* 0x000000040d047825 */ /* 0x001fcc00078e0004 */
[----:B------:R-:W2:Y:S01]  /*0b20*/  LDG.E R4, desc[UR8][R4.64] ;  /* 0x0000000804047981 */ /* 0x000ea2000c1e1900 */
[----:B-1----:R-:W-:-:S05]  /*0b30*/  IMAD.WIDE R2, R11, 0x4, R2 ;  /* 0x000000040b027825 */ /* 0x002fca00078e0202 */
[----:B------:R-:W2:Y:S01]  /*0b40*/  LDG.E R11, desc[UR8][R2.64] ;  /* 0x00000008020b7981 */ /* 0x000ea2000c1e1900 */
[----:B------:R-:W-:Y:S01]  /*0b50*/  ISETP.NE.AND P0, PT, R8, 0x1, PT ;  /* 0x000000010800780c */ /* 0x000fe20003f05270 */
[----:B--2---:R-:W-:-:S12]  /*0b60*/  FFMA R14, R11, R4, R14 ;  /* 0x000000040b0e7223 */ /* 0x004fd8000000000e */
[----:B------:R-:W-:Y:S05]  /*0b70*/  @!P0 BRA `(.L_x_3) ;  /* 0x0000000000308947 */ /* 0x000fea0003800000 */
[----:B------:R-:W0:Y:S01]  /*0b80*/  LDC.64 R4, c[0x0][0x390] ;  /* 0x0000e400ff047b82 */ /* 0x000e220000000a00 */
[----:B------:R-:W-:Y:S02]  /*0b90*/  IADD3 R11, P1, PT, R16, UR10, RZ ;  /* 0x0000000a100b7c10 */ /* 0x000fe4000ff3e0ff */
[----:B------:R-:W-:Y:S02]  /*0ba0*/  ISETP.NE.AND P0, PT, R8, 0x2, PT ;  /* 0x000000020800780c */ /* 0x000fe40003f05270 */
[----:B------:R-:W-:-:S11]  /*0bb0*/  IADD3.X R12, PT, PT, RZ, RZ, RZ, P1, !PT ;  /* 0x000000ffff0c7210 */ /* 0x000fd60000ffe4ff */
[----:B------:R-:W2:Y:S01]  /*0bc0*/  @P0 LDG.E R13, desc[UR8][R2.64+0x8] ;  /* 0x00000808020d0981 */ /* 0x000ea2000c1e1900 */
[----:B0-----:R-:W-:-:S04]  /*0bd0*/  LEA R4, P1, R11, R4, 0x2 ;  /* 0x000000040b047211 */ /* 0x001fc800078210ff */
[----:B------:R-:W-:Y:S02]  /*0be0*/  LEA.HI.X R5, R11, R5, R12, 0x2, P1 ;  /* 0x000000050b057211 */ /* 0x000fe400008f140c */
[----:B------:R-:W3:Y:S04]  /*0bf0*/  LDG.E R11, desc[UR8][R2.64+0x4] ;  /* 0x00000408020b7981 */ /* 0x000ee8000c1e1900 */
[----:B------:R-:W3:Y:S04]  /*0c00*/  LDG.E R12, desc[UR8][R4.64+0x4] ;  /* 0x00000408040c7981 */ /* 0x000ee8000c1e1900 */
[----:B------:R-:W2:Y:S01]  /*0c10*/  @P0 LDG.E R15, desc[UR8][R4.64+0x8] ;  /* 0x00000808040f0981 */ /* 0x000ea2000c1e1900 */
[----:B---3--:R-:W-:-:S04]  /*0c20*/  FFMA R14, R11, R12, R14 ;  /* 0x0000000c0b0e7223 */ /* 0x008fc8000000000e */
[----:B--2---:R-:W-:-:S07]  /*0c30*/  @P0 FFMA R14, R13, R15, R14 ;  /* 0x0000000f0d0e0223 */ /* 0x004fce000000000e */
.L_x_3:
[----:B------:R-:W-:Y:S05]  /*0c40*/  BRA.U UP0, `(.L_x_6) ;  /* 0xfffffff500507547 */ /* 0x000fea000b83ffff */
.L_x_0:
[----:B------:R-:W0:Y:S01]  /*0c50*/  LDCU UR4, c[0x0][0x3a0] ;  /* 0x00007400ff0477ac */ /* 0x000e220008000800 */
[----:B------:R-:W1:Y:S01]  /*0c60*/  LDCU UR5, c[0x0][0x39c] ;  /* 0x00007380ff0577ac */ /* 0x000e620008000800 */
[----:B0-----:R-:W-:-:S04]  /*0c70*/  ISETP.GE.AND P0, PT, R0, UR4, PT ;  /* 0x0000000400007c0c */ /* 0x001fc8000bf06270 */
[----:B-1----:R-:W-:-:S13]  /*0c80*/  ISETP.GE.OR P0, PT, R7, UR5, P0 ;  /* 0x0000000507007c0c */ /* 0x002fda0008706670 */
[----:B------:R-:W-:Y:S05]  /*0c90*/  @P0 EXIT ;  /* 0x000000000000094d */ /* 0x000fea0003800000 */
[----:B------:R-:W0:Y:S01]  /*0ca0*/  LDC.64 R2, c[0x0][0x380] ;  /* 0x0000e000ff027b82 */ /* 0x000e220000000a00 */
[----:B------:R-:W-:-:S04]  /*0cb0*/  IMAD R7, R0, UR5, R7 ;  /* 0x0000000500077c24 */ /* 0x000fc8000f8e0207 */
[----:B0-----:R-:W-:-:S05]  /*0cc0*/  IMAD.WIDE R2, R7, 0x4, R2 ;  /* 0x0000000407027825 */ /* 0x001fca00078e0202 */
[----:B------:R-:W-:Y:S01]  /*0cd0*/  STG.E desc[UR8][R2.64], R14 ;  /* 0x0000000e02007986 */ /* 0x000fe2000c101908 */
[----:B------:R-:W-:Y:S05]  /*0ce0*/  EXIT ;  /* 0x000000000000794d */ /* 0x000fea0003800000 */
.L_x_7:
[----:B------:R-:W-:-:S00]  /*0cf0*/  BRA `(.L_x_7) ;  /* 0xfffffffc00fc7947 */ /* 0x000fc0000383ffff */
[----:B------:R-:W-:-:S00]  /*0d00*/  NOP ;  /* 0x0000000000007918 */ /* 0x000fc00000000000 */
[----:B------:R-:W-:-:S00]  /*0d10*/  NOP ;  /* 0x0000000000007918 */ /* 0x000fc00000000000 */
[----:B------:R-:W-:-:S00]  /*0d20*/  NOP ;  /* 0x0000000000007918 */ /* 0x000fc00000000000 */
[----:B------:R-:W-:-:S00]  /*0d30*/  NOP ;  /* 0x0000000000007918 */ /* 0x000fc00000000000 */
[----:B------:R-:W-:-:S00]  /*0d40*/  NOP ;  /* 0x0000000000007918 */ /* 0x000fc00000000000 */
[----:B------:R-:W-:-:S00]  /*0d50*/  NOP ;  /* 0x0000000000007918 */ /* 0x000fc00000000000 */
[----:B------:R-:W-:-:S00]  /*0d60*/  NOP ;  /* 0x0000000000007918 */ /* 0x000fc00000000000 */
[----:B------:R-:W-:-:S00]  /*0d70*/  NOP ;  /* 0x0000000000007918 */ /* 0x000fc00000000000 */
.L_x_8:


//--------------------- .nv.shared.reserved.0     --------------------------
	.section	.nv.shared.reserved.0,"aw",@nobits
	.weak		__nv_reservedSMEM_offset_0_alias
	.size		__nv_reservedSMEM_offset_0_alias, 0, 64
	.other		__nv_reservedSMEM_offset_0_alias,@"STO_CUDA_RESERVED_SHARED STV_DEFAULT"
__nv_reservedSMEM_offset_0_alias:
	.zero		0
	.zero		64


//--------------------- .nv.constant0._Z10conv_naivePfS_S_iii --------------------------
	.section	.nv.constant0._Z10conv_naivePfS_S_iii,"a",@progbits
	.sectionflags	@""
	.align	4
.nv.constant0._Z10conv_naivePfS_S_iii:
	.zero		932


//--------------------- SYMBOLS --------------------------

	.type		.nv.reservedSmem.offset0,@object
	.size		.nv.reservedSmem.offset0,0x4
